//
// Generated by NVIDIA NVVM Compiler
//
// Compiler Build ID: CL-36424714
// Cuda compilation tools, release 13.0, V13.0.88
// Based on NVVM 20.0.0
//

.version 9.0
.target sm_100
.address_size 64

	// .globl	_Z7saveIDsPi

.visible .entry _Z7saveIDsPi(
	.param .u64 .ptr .align 1 _Z7saveIDsPi_param_0
)
{
	.reg .b32 	%r<2>;
	.reg .b64 	%rd<5>;

	ld.param.u64 	%rd1, [_Z7saveIDsPi_param_0];
	cvta.to.global.u64 	%rd2, %rd1;
	mov.u32 	%r1, %tid.x;
	mul.wide.u32 	%rd3, %r1, 4;
	add.s64 	%rd4, %rd2, %rd3;
	st.global.u32 	[%rd4], %r1;
	ret;

}
	// .globl	_Z6steadyPdS_S_RiS0_RdS0_
.visible .entry _Z6steadyPdS_S_RiS0_RdS0_(
	.param .u64 .ptr .align 1 _Z6steadyPdS_S_RiS0_RdS0__param_0,
	.param .u64 .ptr .align 1 _Z6steadyPdS_S_RiS0_RdS0__param_1,
	.param .u64 .ptr .align 1 _Z6steadyPdS_S_RiS0_RdS0__param_2,
	.param .u64 .ptr .align 1 _Z6steadyPdS_S_RiS0_RdS0__param_3,
	.param .u64 .ptr .align 1 _Z6steadyPdS_S_RiS0_RdS0__param_4,
	.param .u64 .ptr .align 1 _Z6steadyPdS_S_RiS0_RdS0__param_5,
	.param .u64 .ptr .align 1 _Z6steadyPdS_S_RiS0_RdS0__param_6
)
{
	.reg .pred 	%p<10>;
	.reg .b32 	%r<45>;
	.reg .b64 	%rd<54>;
	.reg .b64 	%fd<27>;

	ld.param.u64 	%rd7, [_Z6steadyPdS_S_RiS0_RdS0__param_0];
	ld.param.u64 	%rd8, [_Z6steadyPdS_S_RiS0_RdS0__param_1];
	ld.param.u64 	%rd5, [_Z6steadyPdS_S_RiS0_RdS0__param_2];
	ld.param.u64 	%rd9, [_Z6steadyPdS_S_RiS0_RdS0__param_3];
	ld.param.u64 	%rd10, [_Z6steadyPdS_S_RiS0_RdS0__param_4];
	ld.param.u64 	%rd6, [_Z6steadyPdS_S_RiS0_RdS0__param_6];
	cvta.to.global.u64 	%rd1, %rd7;
	cvta.to.global.u64 	%rd2, %rd8;
	cvta.to.global.u64 	%rd3, %rd10;
	cvta.to.global.u64 	%rd11, %rd9;
	mov.u32 	%r18, %ctaid.x;
	mov.u32 	%r19, %ntid.x;
	mov.u32 	%r20, %tid.x;
	mad.lo.s32 	%r1, %r18, %r19, %r20;
	ld.global.u32 	%r21, [%rd11];
	add.s32 	%r22, %r21, -2;
	setp.ge.s32 	%p1, %r1, %r22;
	@%p1 bra 	$L__BB1_12;
	cvta.to.global.u64 	%rd12, %rd5;
	cvta.to.global.u64 	%rd13, %rd6;
	mul.wide.s32 	%rd14, %r1, 8;
	add.s64 	%rd4, %rd12, %rd14;
	mov.b64 	%rd15, 0;
	st.global.u64 	[%rd4], %rd15;
	ld.global.u32 	%r23, [%rd13];
	and.b32  	%r24, %r23, 1;
	setp.eq.b32 	%p2, %r24, 1;
	not.pred 	%p3, %p2;
	@%p3 bra 	$L__BB1_7;
	ld.global.u32 	%r42, [%rd3];
	setp.lt.s32 	%p4, %r42, 3;
	@%p4 bra 	$L__BB1_12;
	add.s32 	%r3, %r1, 1;
	mov.b32 	%r43, 1;
$L__BB1_4:
	mul.lo.s32 	%r26, %r42, %r3;
	cvt.s64.s32 	%rd16, %r26;
	cvt.u64.u32 	%rd17, %r43;
	add.s64 	%rd18, %rd16, %rd17;
	shl.b64 	%rd19, %rd18, 3;
	add.s64 	%rd20, %rd2, %rd19;
	ld.global.f64 	%fd3, [%rd20+-8];
	ld.global.f64 	%fd4, [%rd20+8];
	add.f64 	%fd5, %fd3, %fd4;
	mul.lo.s32 	%r27, %r42, %r1;
	cvt.s64.s32 	%rd21, %r27;
	add.s64 	%rd22, %rd21, %rd17;
	shl.b64 	%rd23, %rd22, 3;
	add.s64 	%rd24, %rd2, %rd23;
	ld.global.f64 	%fd6, [%rd24];
	add.f64 	%fd7, %fd5, %fd6;
	shl.b32 	%r28, %r42, 1;
	add.s32 	%r29, %r27, %r28;
	cvt.s64.s32 	%rd25, %r29;
	add.s64 	%rd26, %rd25, %rd17;
	shl.b64 	%rd27, %rd26, 3;
	add.s64 	%rd28, %rd2, %rd27;
	ld.global.f64 	%fd8, [%rd28];
	add.f64 	%fd9, %fd7, %fd8;
	mul.f64 	%fd10, %fd9, 0d3FD0000000000000;
	add.s64 	%rd29, %rd1, %rd19;
	st.global.f64 	[%rd29], %fd10;
	ld.global.u32 	%r42, [%rd3];
	mul.lo.s32 	%r30, %r42, %r3;
	cvt.s64.s32 	%rd30, %r30;
	add.s64 	%rd31, %rd30, %rd17;
	shl.b64 	%rd32, %rd31, 3;
	add.s64 	%rd33, %rd1, %rd32;
	ld.global.f64 	%fd11, [%rd33];
	add.s64 	%rd34, %rd2, %rd32;
	ld.global.f64 	%fd12, [%rd34];
	sub.f64 	%fd13, %fd11, %fd12;
	abs.f64 	%fd2, %fd13;
	ld.global.f64 	%fd14, [%rd4];
	setp.geu.f64 	%p5, %fd14, %fd2;
	@%p5 bra 	$L__BB1_6;
	st.global.f64 	[%rd4], %fd2;
	ld.global.u32 	%r42, [%rd3];
$L__BB1_6:
	add.s32 	%r43, %r43, 1;
	add.s32 	%r31, %r42, -1;
	setp.lt.s32 	%p6, %r43, %r31;
	@%p6 bra 	$L__BB1_4;
	bra.uni 	$L__BB1_12;
$L__BB1_7:
	ld.global.u32 	%r39, [%rd3];
	setp.lt.s32 	%p7, %r39, 3;
	@%p7 bra 	$L__BB1_12;
	add.s32 	%r5, %r1, 1;
	mov.b32 	%r40, 1;
$L__BB1_9:
	mul.lo.s32 	%r33, %r39, %r5;
	cvt.s64.s32 	%rd35, %r33;
	cvt.u64.u32 	%rd36, %r40;
	add.s64 	%rd37, %rd35, %rd36;
	shl.b64 	%rd38, %rd37, 3;
	add.s64 	%rd39, %rd1, %rd38;
	ld.global.f64 	%fd15, [%rd39+-8];
	ld.global.f64 	%fd16, [%rd39+8];
	add.f64 	%fd17, %fd15, %fd16;
	mul.lo.s32 	%r34, %r39, %r1;
	cvt.s64.s32 	%rd40, %r34;
	add.s64 	%rd41, %rd40, %rd36;
	shl.b64 	%rd42, %rd41, 3;
	add.s64 	%rd43, %rd1, %rd42;
	ld.global.f64 	%fd18, [%rd43];
	add.f64 	%fd19, %fd17, %fd18;
	shl.b32 	%r35, %r39, 1;
	add.s32 	%r36, %r34, %r35;
	cvt.s64.s32 	%rd44, %r36;
	add.s64 	%rd45, %rd44, %rd36;
	shl.b64 	%rd46, %rd45, 3;
	add.s64 	%rd47, %rd1, %rd46;
	ld.global.f64 	%fd20, [%rd47];
	add.f64 	%fd21, %fd19, %fd20;
	mul.f64 	%fd22, %fd21, 0d3FD0000000000000;
	add.s64 	%rd48, %rd2, %rd38;
	st.global.f64 	[%rd48], %fd22;
	ld.global.u32 	%r39, [%rd3];
	mul.lo.s32 	%r37, %r39, %r5;
	cvt.s64.s32 	%rd49, %r37;
	add.s64 	%rd50, %rd49, %rd36;
	shl.b64 	%rd51, %rd50, 3;
	add.s64 	%rd52, %rd2, %rd51;
	ld.global.f64 	%fd23, [%rd52];
	add.s64 	%rd53, %rd1, %rd51;
	ld.global.f64 	%fd24, [%rd53];
	sub.f64 	%fd25, %fd23, %fd24;
	abs.f64 	%fd1, %fd25;
	ld.global.f64 	%fd26, [%rd4];
	setp.geu.f64 	%p8, %fd26, %fd1;
	@%p8 bra 	$L__BB1_11;
	st.global.f64 	[%rd4], %fd1;
	ld.global.u32 	%r39, [%rd3];
$L__BB1_11:
	add.s32 	%r40, %r40, 1;
	add.s32 	%r38, %r39, -1;
	setp.lt.s32 	%p9, %r40, %r38;
	@%p9 bra 	$L__BB1_9;
$L__BB1_12:
	ret;

}


// ===== COMPILED SASS (sm_100) =====

	.target	sm_100

	.elftype	@"ET_EXEC"


//--------------------- .note.nv.tkinfo           --------------------------
	.section	.note.nv.tkinfo,"",@"SHT_NOTE"
	.sectionflags	@"SHF_NOTE_NV_TKINFO"
	.tkinfo
        /*0018*/ 	.word	0x00000002
        /*0030*/ 	.string	""
        /*0030*/ 	.string	"ptxas"
        /*0030*/ 	.string	"Cuda compilation tools, release 13.0, V13.0.88"
        /*0030*/ 	.string	"Build cuda_13.0.r13.0/compiler.36424714_0"
        /*0030*/ 	.string	"-arch sm_100 -m 64 "



//--------------------- .note.nv.cuinfo           --------------------------
	.section	.note.nv.cuinfo,"",@"SHT_NOTE"
	.sectionflags	@"SHF_NOTE_NV_CUINFO"
        /*0018*/ 	.short	0x0002
        /*001a*/ 	.short	0x0064
        /*001c*/ 	.short	0x0082
	.zero		2


//--------------------- .nv.info                  --------------------------
	.section	.nv.info,"",@"SHT_CUDA_INFO"
	.align	4


	//----- nvinfo : EIATTR_REGCOUNT
	.align		4
        /*0000*/ 	.byte	0x04, 0x2f
        /*0002*/ 	.short	(.L_1 - .L_0)
	.align		4
.L_0:
        /*0004*/ 	.word	index@(_Z7saveIDsPi)
        /*0008*/ 	.word	0x00000008


	//----- nvinfo : EIATTR_FRAME_SIZE
	.align		4
.L_1:
        /*000c*/ 	.byte	0x04, 0x11
        /*000e*/ 	.short	(.L_3 - .L_2)
	.align		4
.L_2:
        /*0010*/ 	.word	index@(_Z7saveIDsPi)
        /*0014*/ 	.word	0x00000000


	//----- nvinfo : EIATTR_REGCOUNT
	.align		4
.L_3:
        /*0018*/ 	.byte	0x04, 0x2f
        /*001a*/ 	.short	(.L_5 - .L_4)
	.align		4
.L_4:
        /*001c*/ 	.word	index@(_Z6steadyPdS_S_RiS0_RdS0_)
        /*0020*/ 	.word	0x00000017


	//----- nvinfo : EIATTR_FRAME_SIZE
	.align		4
.L_5:
        /*0024*/ 	.byte	0x04, 0x11
        /*0026*/ 	.short	(.L_7 - .L_6)
	.align		4
.L_6:
        /*0028*/ 	.word	index@(_Z6steadyPdS_S_RiS0_RdS0_)
        /*002c*/ 	.word	0x00000000


	//----- nvinfo : EIATTR_MIN_STACK_SIZE
	.align		4
.L_7:
        /*0030*/ 	.byte	0x04, 0x12
        /*0032*/ 	.short	(.L_9 - .L_8)
	.align		4
.L_8:
        /*0034*/ 	.word	index@(_Z6steadyPdS_S_RiS0_RdS0_)
        /*0038*/ 	.word	0x00000000


	//----- nvinfo : EIATTR_MIN_STACK_SIZE
	.align		4
.L_9:
        /*003c*/ 	.byte	0x04, 0x12
        /*003e*/ 	.short	(.L_11 - .L_10)
	.align		4
.L_10:
        /*0040*/ 	.word	index@(_Z7saveIDsPi)
        /*0044*/ 	.word	0x00000000
.L_11:


//--------------------- .nv.compat                --------------------------
	.section	.nv.compat,"",@"SHT_CUDA_COMPAT_INFO"
	.align	4
        /*0000*/ 	.byte	0x02, 0x09, 0x00, 0x00, 0x02, 0x02, 0x01, 0x00, 0x02, 0x05, 0x05, 0x00, 0x03, 0x07, 0x01, 0x01
        /*0010*/ 	.byte	0x02, 0x03, 0x00, 0x00, 0x02, 0x06, 0x01, 0x00, 0x04, 0x0b, 0x08, 0x00, 0x01, 0x00, 0x00, 0x00
        /*0020*/ 	.byte	0x00, 0x00, 0x00, 0x00


//--------------------- .nv.info._Z6steadyPdS_S_RiS0_RdS0_ --------------------------
	.section	.nv.info._Z6steadyPdS_S_RiS0_RdS0_,"",@"SHT_CUDA_INFO"
	.sectionflags	@""
	.align	4


	//----- nvinfo : EIATTR_CUDA_API_VERSION
	.align		4
        /*0000*/ 	.byte	0x04, 0x37
        /*0002*/ 	.short	(.L_13 - .L_12)
.L_12:
        /*0004*/ 	.word	0x00000082


	//----- nvinfo : EIATTR_KPARAM_INFO
	.align		4
.L_13:
        /*0008*/ 	.byte	0x04, 0x17
        /*000a*/ 	.short	(.L_15 - .L_14)
.L_14:
        /*000c*/ 	.word	0x00000000
        /*0010*/ 	.short	0x0006
        /*0012*/ 	.short	0x0030
        /*0014*/ 	.byte	0x00, 0xf5, 0x21, 0x00


	//----- nvinfo : EIATTR_KPARAM_INFO
	.align		4
.L_15:
        /*0018*/ 	.byte	0x04, 0x17
        /*001a*/ 	.short	(.L_17 - .L_16)
.L_16:
        /*001c*/ 	.word	0x00000000
        /*0020*/ 	.short	0x0005
        /*0022*/ 	.short	0x0028
        /*0024*/ 	.byte	0x00, 0xf5, 0x21, 0x00


	//----- nvinfo : EIATTR_KPARAM_INFO
	.align		4
.L_17:
        /*0028*/ 	.byte	0x04, 0x17
        /*002a*/ 	.short	(.L_19 - .L_18)
.L_18:
        /*002c*/ 	.word	0x00000000
        /*0030*/ 	.short	0x0004
        /*0032*/ 	.short	0x0020
        /*0034*/ 	.byte	0x00, 0xf5, 0x21, 0x00


	//----- nvinfo : EIATTR_KPARAM_INFO
	.align		4
.L_19:
        /*0038*/ 	.byte	0x04, 0x17
        /*003a*/ 	.short	(.L_21 - .L_20)
.L_20:
        /*003c*/ 	.word	0x00000000
        /*0040*/ 	.short	0x0003
        /*0042*/ 	.short	0x0018
        /*0044*/ 	.byte	0x00, 0xf5, 0x21, 0x00


	//----- nvinfo : EIATTR_KPARAM_INFO
	.align		4
.L_21:
        /*0048*/ 	.byte	0x04, 0x17
        /*004a*/ 	.short	(.L_23 - .L_22)
.L_22:
        /*004c*/ 	.word	0x00000000
        /*0050*/ 	.short	0x0002
        /*0052*/ 	.short	0x0010
        /*0054*/ 	.byte	0x00, 0xf5, 0x21, 0x00


	//----- nvinfo : EIATTR_KPARAM_INFO
	.align		4
.L_23:
        /*0058*/ 	.byte	0x04, 0x17
        /*005a*/ 	.short	(.L_25 - .L_24)
.L_24:
        /*005c*/ 	.word	0x00000000
        /*0060*/ 	.short	0x0001
        /*0062*/ 	.short	0x0008
        /*0064*/ 	.byte	0x00, 0xf5, 0x21, 0x00


	//----- nvinfo : EIATTR_KPARAM_INFO
	.align		4
.L_25:
        /*0068*/ 	.byte	0x04, 0x17
        /*006a*/ 	.short	(.L_27 - .L_26)
.L_26:
        /*006c*/ 	.word	0x00000000
        /*0070*/ 	.short	0x0000
        /*0072*/ 	.short	0x0000
        /*0074*/ 	.byte	0x00, 0xf5, 0x21, 0x00


	//----- nvinfo : EIATTR_SPARSE_MMA_MASK
	.align		4
.L_27:
        /*0078*/ 	.byte	0x03, 0x50
        /*007a*/ 	.short	0x0000


	//----- nvinfo : EIATTR_MAXREG_COUNT
	.align		4
        /*007c*/ 	.byte	0x03, 0x1b
        /*007e*/ 	.short	0x00ff


	//----- nvinfo : EIATTR_MERCURY_ISA_VERSION
	.align		4
        /*0080*/ 	.byte	0x03, 0x5f
        /*0082*/ 	.short	0x0101


	//----- nvinfo : EIATTR_VRC_CTA_INIT_COUNT
	.align		4
        /*0084*/ 	.byte	0x02, 0x4a
	.zero		1
	.zero		1


	//----- nvinfo : EIATTR_EXIT_INSTR_OFFSETS
	.align		4
        /*0088*/ 	.byte	0x04, 0x1c
        /*008a*/ 	.short	(.L_29 - .L_28)


	//   ....[0]....
.L_28:
        /*008c*/ 	.word	0x000000a0


	//   ....[1]....
        /*0090*/ 	.word	0x00000160


	//   ....[2]....
        /*0094*/ 	.word	0x000004f0


	//   ....[3]....
        /*0098*/ 	.word	0x00000530


	//   ....[4]....
        /*009c*/ 	.word	0x000008c0


	//----- nvinfo : EIATTR_CRS_STACK_SIZE
	.align		4
.L_29:
        /*00a0*/ 	.byte	0x04, 0x1e
        /*00a2*/ 	.short	(.L_31 - .L_30)
.L_30:
        /*00a4*/ 	.word	0x00000000


	//----- nvinfo : EIATTR_CBANK_PARAM_SIZE
	.align		4
.L_31:
        /*00a8*/ 	.byte	0x03, 0x19
        /*00aa*/ 	.short	0x0038


	//----- nvinfo : EIATTR_PARAM_CBANK
	.align		4
        /*00ac*/ 	.byte	0x04, 0x0a
        /*00ae*/ 	.short	(.L_33 - .L_32)
	.align		4
.L_32:
        /*00b0*/ 	.word	index@(.nv.constant0._Z6steadyPdS_S_RiS0_RdS0_)
        /*00b4*/ 	.short	0x0380
        /*00b6*/ 	.short	0x0038


	//----- nvinfo : EIATTR_SW_WAR
	.align		4
.L_33:
        /*00b8*/ 	.byte	0x04, 0x36
        /*00ba*/ 	.short	(.L_35 - .L_34)
.L_34:
        /*00bc*/ 	.word	0x00000008
.L_35:


//--------------------- .nv.info._Z7saveIDsPi     --------------------------
	.section	.nv.info._Z7saveIDsPi,"",@"SHT_CUDA_INFO"
	.sectionflags	@""
	.align	4


	//----- nvinfo : EIATTR_CUDA_API_VERSION
	.align		4
        /*0000*/ 	.byte	0x04, 0x37
        /*0002*/ 	.short	(.L_37 - .L_36)
.L_36:
        /*0004*/ 	.word	0x00000082


	//----- nvinfo : EIATTR_KPARAM_INFO
	.align		4
.L_37:
        /*0008*/ 	.byte	0x04, 0x17
        /*000a*/ 	.short	(.L_39 - .L_38)
.L_38:
        /*000c*/ 	.word	0x00000000
        /*0010*/ 	.short	0x0000
        /*0012*/ 	.short	0x0000
        /*0014*/ 	.byte	0x00, 0xf5, 0x21, 0x00


	//----- nvinfo : EIATTR_SPARSE_MMA_MASK
	.align		4
.L_39:
        /*0018*/ 	.byte	0x03, 0x50
        /*001a*/ 	.short	0x0000


	//----- nvinfo : EIATTR_MAXREG_COUNT
	.align		4
        /*001c*/ 	.byte	0x03, 0x1b
        /*001e*/ 	.short	0x00ff


	//----- nvinfo : EIATTR_MERCURY_ISA_VERSION
	.align		4
        /*0020*/ 	.byte	0x03, 0x5f
        /*0022*/ 	.short	0x0101


	//----- nvinfo : EIATTR_VRC_CTA_INIT_COUNT
	.align		4
        /*0024*/ 	.byte	0x02, 0x4a
	.zero		1
	.zero		1


	//----- nvinfo : EIATTR_EXIT_INSTR_OFFSETS
	.align		4
        /*0028*/ 	.byte	0x04, 0x1c
        /*002a*/ 	.short	(.L_41 - .L_40)


	//   ....[0]....
.L_40:
        /*002c*/ 	.word	0x00000060


	//----- nvinfo : EIATTR_CBANK_PARAM_SIZE
	.align		4
.L_41:
        /*0030*/ 	.byte	0x03, 0x19
        /*0032*/ 	.short	0x0008


	//----- nvinfo : EIATTR_PARAM_CBANK
	.align		4
        /*0034*/ 	.byte	0x04, 0x0a
        /*0036*/ 	.short	(.L_43 - .L_42)
	.align		4
.L_42:
        /*0038*/ 	.word	index@(.nv.constant0._Z7saveIDsPi)
        /*003c*/ 	.short	0x0380
        /*003e*/ 	.short	0x0008


	//----- nvinfo : EIATTR_SW_WAR
	.align		4
.L_43:
        /*0040*/ 	.byte	0x04, 0x36
        /*0042*/ 	.short	(.L_45 - .L_44)
.L_44:
        /*0044*/ 	.word	0x00000008
.L_45:


//--------------------- .nv.callgraph             --------------------------
	.section	.nv.callgraph,"",@"SHT_CUDA_CALLGRAPH"
	.align	4
	.sectionentsize	8
	.align		4
        /*0000*/ 	.word	0x00000000
	.align		4
        /*0004*/ 	.word	0xffffffff
	.align		4
        /*0008*/ 	.word	0x00000000
	.align		4
        /*000c*/ 	.word	0xfffffffe
	.align		4
        /*0010*/ 	.word	0x00000000
	.align		4
        /*0014*/ 	.word	0xfffffffd
	.align		4
        /*0018*/ 	.word	0x00000000
	.align		4
        /*001c*/ 	.word	0xfffffffc


//--------------------- .text._Z6steadyPdS_S_RiS0_RdS0_ --------------------------
	.section	.text._Z6steadyPdS_S_RiS0_RdS0_,"ax",@progbits
	.align	128
        .global         _Z6steadyPdS_S_RiS0_RdS0_
        .type           _Z6steadyPdS_S_RiS0_RdS0_,@function
        .size           _Z6steadyPdS_S_RiS0_RdS0_,(.L_x_9 - _Z6steadyPdS_S_RiS0_RdS0_)
        .other          _Z6steadyPdS_S_RiS0_RdS0_,@"STO_CUDA_ENTRY STV_DEFAULT"
_Z6steadyPdS_S_RiS0_RdS0_:
.text._Z6steadyPdS_S_RiS0_RdS0_:
[----:B------:R-:W-:Y:S08]  /*0000*/  LDC R1, c[0x0][0x37c] ;  /* 0x0000df00ff017b82 */ /* 0x000ff00000000800 */
[----:B------:R-:W0:Y:S01]  /*0010*/  LDC.64 R2, c[0x0][0x398] ;  /* 0x0000e600ff027b82 */ /* 0x000e220000000a00 */
[----:B------:R-:W0:Y:S02]  /*0020*/  LDCU.64 UR4, c[0x0][0x358] ;  /* 0x00006b00ff0477ac */ /* 0x000e240008000a00 */
[----:B0-----:R-:W2:Y:S05]  /*0030*/  LDG.E R2, desc[UR4][R2.64] ;  /* 0x0000000402027981 */ /* 0x001eaa000c1e1900 */
[----:B------:R-:W0:Y:S01]  /*0040*/  S2UR UR6, SR_CTAID.X ;  /* 0x00000000000679c3 */ /* 0x000e220000002500 */
[----:B------:R-:W0:Y:S07]  /*0050*/  S2R R5, SR_TID.X ;  /* 0x0000000000057919 */ /* 0x000e2e0000002100 */
[----:B------:R-:W0:Y:S02]  /*0060*/  LDC R0, c[0x0][0x360] ;  /* 0x0000d800ff007b82 */ /* 0x000e240000000800 */
[----:B0-----:R-:W-:-:S02]  /*0070*/  IMAD R0, R0, UR6, R5 ;  /* 0x0000000600007c24 */ /* 0x001fc4000f8e0205 */
[----:B--2---:R-:W-:-:S05]  /*0080*/  VIADD R5, R2, 0xfffffffe ;  /* 0xfffffffe02057836 */ /* 0x004fca0000000000 */
[----:B------:R-:W-:-:S13]  /*0090*/  ISETP.GE.AND P0, PT, R0, R5, PT ;  /* 0x000000050000720c */ /* 0x000fda0003f06270 */
[----:B------:R-:W-:Y:S05]  /*00a0*/  @P0 EXIT ;  /* 0x000000000000094d */ /* 0x000fea0003800000 */
[----:B------:R-:W0:Y:S08]  /*00b0*/  LDC.64 R2, c[0x0][0x390] ;  /* 0x0000e400ff027b82 */ /* 0x000e300000000a00 */
[----:B------:R-:W1:Y:S01]  /*00c0*/  LDC.64 R4, c[0x0][0x3b0] ;  /* 0x0000ec00ff047b82 */ /* 0x000e620000000a00 */
[----:B0-----:R-:W-:-:S05]  /*00d0*/  IMAD.WIDE R2, R0, 0x8, R2 ;  /* 0x0000000800027825 */ /* 0x001fca00078e0202 */
[----:B------:R0:W-:Y:S04]  /*00e0*/  STG.E.64 desc[UR4][R2.64], RZ ;  /* 0x000000ff02007986 */ /* 0x0001e8000c101b04 */
[----:B-1----:R-:W2:Y:S02]  /*00f0*/  LDG.E R4, desc[UR4][R4.64] ;  /* 0x0000000404047981 */ /* 0x002ea4000c1e1900 */
[----:B--2---:R-:W-:-:S04]  /*0100*/  LOP3.LUT R6, R4, 0x1, RZ, 0xc0, !PT ;  /* 0x0000000104067812 */ /* 0x004fc800078ec0ff */
[----:B------:R-:W-:-:S13]  /*0110*/  ISETP.NE.U32.AND P0, PT, R6, 0x1, PT ;  /* 0x000000010600780c */ /* 0x000fda0003f05070 */
[----:B0-----:R-:W-:Y:S05]  /*0120*/  @P0 BRA `(.L_x_0) ;  /* 0x0000000000f40947 */ /* 0x001fea0003800000 */
[----:B------:R-:W0:Y:S02]  /*0130*/  LDC.64 R4, c[0x0][0x3a0] ;  /* 0x0000e800ff047b82 */ /* 0x000e240000000a00 */
[----:B0-----:R-:W2:Y:S02]  /*0140*/  LDG.E R10, desc[UR4][R4.64] ;  /* 0x00000004040a7981 */ /* 0x001ea4000c1e1900 */
[----:B--2---:R-:W-:-:S13]  /*0150*/  ISETP.GE.AND P0, PT, R10, 0x3, PT ;  /* 0x000000030a00780c */ /* 0x004fda0003f06270 */
[----:B------:R-:W-:Y:S05]  /*0160*/  @!P0 EXIT ;  /* 0x000000000000894d */ /* 0x000fea0003800000 */
[----:B------:R-:W-:Y:S01]  /*0170*/  VIADD R7, R0, 0x1 ;  /* 0x0000000100077836 */ /* 0x000fe20000000000 */
[----:B------:R-:W0:Y:S01]  /*0180*/  LDCU.128 UR8, c[0x0][0x380] ;  /* 0x00007000ff0877ac */ /* 0x000e220008000c00 */
[----:B------:R-:W-:-:S07]  /*0190*/  IMAD.MOV.U32 R6, RZ, RZ, 0x1 ;  /* 0x00000001ff067424 */ /* 0x000fce00078e00ff */
.L_x_3:
[-C--:B------:R-:W-:Y:S02]  /*01a0*/  IMAD R9, R7, R10.reuse, RZ ;  /* 0x0000000a07097224 */ /* 0x080fe400078e02ff */
[----:B------:R-:W-:-:S03]  /*01b0*/  IMAD R11, R0, R10, RZ ;  /* 0x0000000a000b7224 */ /* 0x000fc600078e02ff */
[-C--:B------:R-:W-:Y:S01]  /*01c0*/  IADD3 R8, P0, PT, R9, R6.reuse, RZ ;  /* 0x0000000609087210 */ /* 0x080fe20007f1e0ff */
[----:B------:R-:W-:Y:S01]  /*01d0*/  IMAD R19, R10, 0x2, R11 ;  /* 0x000000020a137824 */ /* 0x000fe200078e020b */
[----:B------:R-:W-:Y:S02]  /*01e0*/  IADD3 R15, P1, PT, R11, R6, RZ ;  /* 0x000000060b0f7210 */ /* 0x000fe40007f3e0ff */
[----:B------:R-:W-:Y:S01]  /*01f0*/  LEA.HI.X.SX32 R13, R9, RZ, 0x1, P0 ;  /* 0x000000ff090d7211 */ /* 0x000fe200000f0eff */
[C---:B------:R-:W-:Y:S01]  /*0200*/  IMAD.SHL.U32 R9, R8.reuse, 0x8, RZ ;  /* 0x0000000808097824 */ /* 0x040fe200078e00ff */
[----:B------:R-:W-:Y:S02]  /*0210*/  LEA.HI.X.SX32 R18, R11, RZ, 0x1, P1 ;  /* 0x000000ff0b127211 */ /* 0x000fe400008f0eff */
[----:B------:R-:W-:Y:S02]  /*0220*/  SHF.L.U64.HI R8, R8, 0x3, R13 ;  /* 0x0000000308087819 */ /* 0x000fe4000001020d */
[----:B0-----:R-:W-:-:S04]  /*0230*/  IADD3 R16, P0, PT, R9, UR10, RZ ;  /* 0x0000000a09107c10 */ /* 0x001fc8000ff1e0ff */
[----:B------:R-:W-:Y:S02]  /*0240*/  IADD3.X R17, PT, PT, R8, UR11, RZ, P0, !PT ;  /* 0x0000000b08117c10 */ /* 0x000fe400087fe4ff */
[----:B------:R-:W-:-:S03]  /*0250*/  LEA R14, P0, R15, UR10, 0x3 ;  /* 0x0000000a0f0e7c11 */ /* 0x000fc6000f8018ff */
[----:B------:R-:W2:Y:S01]  /*0260*/  LDG.E.64 R10, desc[UR4][R16.64+-0x8] ;  /* 0xfffff804100a7981 */ /* 0x000ea2000c1e1b00 */
[----:B------:R-:W-:-:S03]  /*0270*/  IADD3 R20, P1, PT, R19, R6, RZ ;  /* 0x0000000613147210 */ /* 0x000fc60007f3e0ff */
[----:B------:R0:W2:Y:S01]  /*0280*/  LDG.E.64 R12, desc[UR4][R16.64+0x8] ;  /* 0x00000804100c7981 */ /* 0x0000a2000c1e1b00 */
[----:B------:R-:W-:Y:S02]  /*0290*/  LEA.HI.X R15, R15, UR11, R18, 0x3, P0 ;  /* 0x0000000b0f0f7c11 */ /* 0x000fe400080f1c12 */
[----:B------:R-:W-:Y:S02]  /*02a0*/  LEA.HI.X.SX32 R19, R19, RZ, 0x1, P1 ;  /* 0x000000ff13137211 */ /* 0x000fe400008f0eff */
[C---:B------:R-:W-:Y:S02]  /*02b0*/  LEA R18, P0, R20.reuse, UR10, 0x3 ;  /* 0x0000000a14127c11 */ /* 0x040fe4000f8018ff */
[----:B------:R-:W3:Y:S02]  /*02c0*/  LDG.E.64 R14, desc[UR4][R14.64] ;  /* 0x000000040e0e7981 */ /* 0x000ee4000c1e1b00 */
[----:B------:R-:W-:-:S06]  /*02d0*/  LEA.HI.X R19, R20, UR11, R19, 0x3, P0 ;  /* 0x0000000b14137c11 */ /* 0x000fcc00080f1c13 */
[----:B------:R-:W4:Y:S01]  /*02e0*/  LDG.E.64 R18, desc[UR4][R18.64] ;  /* 0x0000000412127981 */ /* 0x000f22000c1e1b00 */
[----:B0-----:R-:W-:-:S04]  /*02f0*/  IADD3 R16, P0, PT, R9, UR8, RZ ;  /* 0x0000000809107c10 */ /* 0x001fc8000ff1e0ff */
[----:B------:R-:W-:Y:S01]  /*0300*/  IADD3.X R17, PT, PT, R8, UR9, RZ, P0, !PT ;  /* 0x0000000908117c10 */ /* 0x000fe200087fe4ff */
[----:B--2---:R-:W-:-:S08]  /*0310*/  DADD R10, R10, R12 ;  /* 0x000000000a0a7229 */ /* 0x004fd0000000000c */
[----:B---3--:R-:W-:-:S08]  /*0320*/  DADD R10, R10, R14 ;  /* 0x000000000a0a7229 */ /* 0x008fd0000000000e */
[----:B----4-:R-:W-:-:S08]  /*0330*/  DADD R10, R10, R18 ;  /* 0x000000000a0a7229 */ /* 0x010fd00000000012 */
[----:B------:R-:W-:-:S07]  /*0340*/  DMUL R12, R10, 0.25 ;  /* 0x3fd000000a0c7828 */ /* 0x000fce0000000000 */
[----:B------:R0:W-:Y:S04]  /*0350*/  STG.E.64 desc[UR4][R16.64], R12 ;  /* 0x0000000c10007986 */ /* 0x0001e8000c101b04 */
[----:B------:R-:W2:Y:S04]  /*0360*/  LDG.E R10, desc[UR4][R4.64] ;  /* 0x00000004040a7981 */ /* 0x000ea8000c1e1900 */
[----:B------:R-:W3:Y:S01]  /*0370*/  LDG.E.64 R14, desc[UR4][R2.64] ;  /* 0x00000004020e7981 */ /* 0x000ee2000c1e1b00 */
[----:B--2---:R-:W-:-:S05]  /*0380*/  IMAD R9, R7, R10, RZ ;  /* 0x0000000a07097224 */ /* 0x004fca00078e02ff */
[----:B------:R-:W-:-:S04]  /*0390*/  IADD3 R11, P0, PT, R9, R6, RZ ;  /* 0x00000006090b7210 */ /* 0x000fc80007f1e0ff */
[----:B------:R-:W-:Y:S01]  /*03a0*/  LEA.HI.X.SX32 R8, R9, RZ, 0x1, P0 ;  /* 0x000000ff09087211 */ /* 0x000fe200000f0eff */
[----:B------:R-:W-:-:S03]  /*03b0*/  IMAD.SHL.U32 R18, R11, 0x8, RZ ;  /* 0x000000080b127824 */ /* 0x000fc600078e00ff */
[----:B------:R-:W-:Y:S02]  /*03c0*/  SHF.L.U64.HI R11, R11, 0x3, R8 ;  /* 0x000000030b0b7819 */ /* 0x000fe40000010208 */
[C---:B------:R-:W-:Y:S02]  /*03d0*/  IADD3 R8, P0, PT, R18.reuse, UR8, RZ ;  /* 0x0000000812087c10 */ /* 0x040fe4000ff1e0ff */
[----:B------:R-:W-:Y:S02]  /*03e0*/  IADD3 R18, P1, PT, R18, UR10, RZ ;  /* 0x0000000a12127c10 */ /* 0x000fe4000ff3e0ff */
[C---:B------:R-:W-:Y:S02]  /*03f0*/  IADD3.X R9, PT, PT, R11.reuse, UR9, RZ, P0, !PT ;  /* 0x000000090b097c10 */ /* 0x040fe400087fe4ff */
[----:B------:R-:W-:-:S04]  /*0400*/  IADD3.X R19, PT, PT, R11, UR11, RZ, P1, !PT ;  /* 0x0000000b0b137c10 */ /* 0x000fc80008ffe4ff */
[----:B------:R-:W2:Y:S04]  /*0410*/  LDG.E.64 R8, desc[UR4][R8.64] ;  /* 0x0000000408087981 */ /* 0x000ea8000c1e1b00 */
[----:B0-----:R-:W2:Y:S01]  /*0420*/  LDG.E.64 R12, desc[UR4][R18.64] ;  /* 0x00000004120c7981 */ /* 0x001ea2000c1e1b00 */
[----:B------:R-:W-:Y:S01]  /*0430*/  BSSY.RECONVERGENT B0, `(.L_x_1) ;  /* 0x0000008000007945 */ /* 0x000fe20003800200 */
[----:B------:R-:W-:Y:S01]  /*0440*/  VIADD R6, R6, 0x1 ;  /* 0x0000000106067836 */ /* 0x000fe20000000000 */
[----:B--2---:R-:W-:-:S08]  /*0450*/  DADD R12, R8, -R12 ;  /* 0x00000000080c7229 */ /* 0x004fd0000000080c */
[----:B---3--:R-:W-:-:S14]  /*0460*/  DSETP.GEU.AND P0, PT, R14, |R12|, PT ;  /* 0x4000000c0e00722a */ /* 0x008fdc0003f0e000 */
[----:B------:R-:W-:Y:S05]  /*0470*/  @P0 BRA `(.L_x_2) ;  /* 0x00000000000c0947 */ /* 0x000fea0003800000 */
[----:B------:R-:W-:-:S07]  /*0480*/  DADD R8, -RZ, |R12| ;  /* 0x00000000ff087229 */ /* 0x000fce000000050c */
[----:B------:R0:W-:Y:S04]  /*0490*/  STG.E.64 desc[UR4][R2.64], R8 ;  /* 0x0000000802007986 */ /* 0x0001e8000c101b04 */
[----:B------:R0:W5:Y:S02]  /*04a0*/  LDG.E R10, desc[UR4][R4.64] ;  /* 0x00000004040a7981 */ /* 0x000164000c1e1900 */
.L_x_2:
[----:B------:R-:W-:Y:S05]  /*04b0*/  BSYNC.RECONVERGENT B0 ;  /* 0x0000000000007941 */ /* 0x000fea0003800200 */
.L_x_1:
[----:B0----5:R-:W-:-:S05]  /*04c0*/  VIADD R9, R10, 0xffffffff ;  /* 0xffffffff0a097836 */ /* 0x021fca0000000000 */
[----:B------:R-:W-:-:S13]  /*04d0*/  ISETP.GE.AND P0, PT, R6, R9, PT ;  /* 0x000000090600720c */ /* 0x000fda0003f06270 */
[----:B------:R-:W-:Y:S05]  /*04e0*/  @!P0 BRA `(.L_x_3) ;  /* 0xfffffffc002c8947 */ /* 0x000fea000383ffff */
[----:B------:R-:W-:Y:S05]  /*04f0*/  EXIT ;  /* 0x000000000000794d */ /* 0x000fea0003800000 */
.L_x_0:
[----:B------:R-:W0:Y:S02]  /*0500*/  LDC.64 R4, c[0x0][0x3a0] ;  /* 0x0000e800ff047b82 */ /* 0x000e240000000a00 */
[----:B0-----:R-:W2:Y:S02]  /*0510*/  LDG.E R10, desc[UR4][R4.64] ;  /* 0x00000004040a7981 */ /* 0x001ea4000c1e1900 */
[----:B--2---:R-:W-:-:S13]  /*0520*/  ISETP.GE.AND P0, PT, R10, 0x3, PT ;  /* 0x000000030a00780c */ /* 0x004fda0003f06270 */
[----:B------:R-:W-:Y:S05]  /*0530*/  @!P0 EXIT ;  /* 0x000000000000894d */ /* 0x000fea0003800000 */
[----:B------:R-:W-:Y:S01]  /*0540*/  VIADD R7, R0, 0x1 ;  /* 0x0000000100077836 */ /* 0x000fe20000000000 */
[----:B------:R-:W0:Y:S01]  /*0550*/  LDCU.128 UR8, c[0x0][0x380] ;  /* 0x00007000ff0877ac */ /* 0x000e220008000c00 */
[----:B------:R-:W-:-:S07]  /*0560*/  IMAD.MOV.U32 R6, RZ, RZ, 0x1 ;  /* 0x00000001ff067424 */ /* 0x000fce00078e00ff */
.L_x_6:
        /* <DEDUP_REMOVED lines=49> */
.L_x_5:
[----:B------:R-:W-:Y:S05]  /*0880*/  BSYNC.RECONVERGENT B0 ;  /* 0x0000000000007941 */ /* 0x000fea0003800200 */
.L_x_4:
[----:B0----5:R-:W-:-:S05]  /*0890*/  VIADD R9, R10, 0xffffffff ;  /* 0xffffffff0a097836 */ /* 0x021fca0000000000 */
[----:B------:R-:W-:-:S13]  /*08a0*/  ISETP.GE.AND P0, PT, R6, R9, PT ;  /* 0x000000090600720c */ /* 0x000fda0003f06270 */
[----:B------:R-:W-:Y:S05]  /*08b0*/  @!P0 BRA `(.L_x_6) ;  /* 0xfffffffc002c8947 */ /* 0x000fea000383ffff */
[----:B------:R-:W-:Y:S05]  /*08c0*/  EXIT ;  /* 0x000000000000794d */ /* 0x000fea0003800000 */
.L_x_7:
[----:B------:R-:W-:-:S00]  /*08d0*/  BRA `(.L_x_7) ;  /* 0xfffffffc00fc7947 */ /* 0x000fc0000383ffff */
[----:B------:R-:W-:-:S00]  /*08e0*/  NOP ;  /* 0x0000000000007918 */ /* 0x000fc00000000000 */
        /* <DEDUP_REMOVED lines=9> */
.L_x_9:


//--------------------- .text._Z7saveIDsPi        --------------------------
	.section	.text._Z7saveIDsPi,"ax",@progbits
	.align	128
        .global         _Z7saveIDsPi
        .type           _Z7saveIDsPi,@function
        .size           _Z7saveIDsPi,(.L_x_10 - _Z7saveIDsPi)
        .other          _Z7saveIDsPi,@"STO_CUDA_ENTRY STV_DEFAULT"
_Z7saveIDsPi:
.text._Z7saveIDsPi:
[----:B------:R-:W-:Y:S01]  /*0000*/  LDC R1, c[0x0][0x37c] ;  /* 0x0000df00ff017b82 */ /* 0x000fe20000000800 */
[----:B------:R-:W0:Y:S07]  /*0010*/  S2R R5, SR_TID.X ;  /* 0x0000000000057919 */ /* 0x000e2e0000002100 */
[----:B------:R-:W0:Y:S01]  /*0020*/  LDC.64 R2, c[0x0][0x380] ;  /* 0x0000e000ff027b82 */ /* 0x000e220000000a00 */
[----:B------:R-:W1:Y:S01]  /*0030*/  LDCU.64 UR4, c[0x0][0x358] ;  /* 0x00006b00ff0477ac */ /* 0x000e620008000a00 */
[----:B0-----:R-:W-:-:S05]  /*0040*/  IMAD.WIDE.U32 R2, R5, 0x4, R2 ;  /* 0x0000000405027825 */ /* 0x001fca00078e0002 */
[----:B-1----:R-:W-:Y:S01]  /*0050*/  STG.E desc[UR4][R2.64], R5 ;  /* 0x0000000502007986 */ /* 0x002fe2000c101904 */
[----:B------:R-:W-:Y:S05]  /*0060*/  EXIT ;  /* 0x000000000000794d */ /* 0x000fea0003800000 */
.L_x_8:
        /* <DEDUP_REMOVED lines=9> */
.L_x_10:


//--------------------- .nv.shared.reserved.0     --------------------------
	.section	.nv.shared.reserved.0,"aw",@nobits
	.weak		__nv_reservedSMEM_offset_0_alias
	.size		__nv_reservedSMEM_offset_0_alias, 0, 64
	.other		__nv_reservedSMEM_offset_0_alias,@"STO_CUDA_RESERVED_SHARED STV_DEFAULT"
__nv_reservedSMEM_offset_0_alias:
	.zero		0
	.zero		64


//--------------------- .nv.constant0._Z6steadyPdS_S_RiS0_RdS0_ --------------------------
	.section	.nv.constant0._Z6steadyPdS_S_RiS0_RdS0_,"a",@progbits
	.sectionflags	@""
	.align	4
.nv.constant0._Z6steadyPdS_S_RiS0_RdS0_:
	.zero		952


//--------------------- .nv.constant0._Z7saveIDsPi --------------------------
	.section	.nv.constant0._Z7saveIDsPi,"a",@progbits
	.sectionflags	@""
	.align	4
.nv.constant0._Z7saveIDsPi:
	.zero		904


//--------------------- SYMBOLS --------------------------

	.type		.nv.reservedSmem.offset0,@object
	.size		.nv.reservedSmem.offset0,0x4
